//
// Generated by NVIDIA NVVM Compiler
//
// Compiler Build ID: CL-36424714
// Cuda compilation tools, release 13.0, V13.0.88
// Based on NVVM 20.0.0
//

.version 9.0
.target sm_100
.address_size 64

	// .globl	_Z15kernel_multiplyPfS_S_iii

.visible .entry _Z15kernel_multiplyPfS_S_iii(
	.param .u64 .ptr .align 1 _Z15kernel_multiplyPfS_S_iii_param_0,
	.param .u64 .ptr .align 1 _Z15kernel_multiplyPfS_S_iii_param_1,
	.param .u64 .ptr .align 1 _Z15kernel_multiplyPfS_S_iii_param_2,
	.param .u32 _Z15kernel_multiplyPfS_S_iii_param_3,
	.param .u32 _Z15kernel_multiplyPfS_S_iii_param_4,
	.param .u32 _Z15kernel_multiplyPfS_S_iii_param_5
)
{
	.reg .pred 	%p<13>;
	.reg .b32 	%r<92>;
	.reg .b32 	%f<68>;
	.reg .b64 	%rd<69>;

	ld.param.u64 	%rd4, [_Z15kernel_multiplyPfS_S_iii_param_0];
	ld.param.u64 	%rd5, [_Z15kernel_multiplyPfS_S_iii_param_1];
	ld.param.u64 	%rd3, [_Z15kernel_multiplyPfS_S_iii_param_2];
	ld.param.u32 	%r44, [_Z15kernel_multiplyPfS_S_iii_param_3];
	ld.param.u32 	%r46, [_Z15kernel_multiplyPfS_S_iii_param_4];
	ld.param.u32 	%r45, [_Z15kernel_multiplyPfS_S_iii_param_5];
	cvta.to.global.u64 	%rd1, %rd5;
	cvta.to.global.u64 	%rd2, %rd4;
	mov.u32 	%r47, %ctaid.y;
	mov.u32 	%r48, %ntid.y;
	mov.u32 	%r49, %tid.y;
	mad.lo.s32 	%r1, %r47, %r48, %r49;
	mov.u32 	%r50, %ctaid.x;
	mov.u32 	%r51, %ntid.x;
	mul.lo.s32 	%r2, %r50, %r51;
	mov.u32 	%r3, %tid.x;
	add.s32 	%r4, %r2, %r3;
	setp.ge.s32 	%p1, %r1, %r46;
	setp.ge.s32 	%p2, %r4, %r44;
	or.pred  	%p3, %p2, %p1;
	@%p3 bra 	$L__BB0_14;
	setp.eq.s32 	%p4, %r45, 0;
	mov.f32 	%f67, 0f00000000;
	@%p4 bra 	$L__BB0_13;
	mul.lo.s32 	%r5, %r45, %r1;
	and.b32  	%r6, %r45, 7;
	setp.lt.u32 	%p5, %r45, 8;
	mov.f32 	%f67, 0f00000000;
	mov.b32 	%r90, 0;
	@%p5 bra 	$L__BB0_5;
	and.b32  	%r90, %r45, -8;
	neg.s32 	%r88, %r90;
	add.s32 	%r53, %r3, %r44;
	add.s32 	%r87, %r53, %r2;
	shl.b32 	%r10, %r44, 3;
	shl.b32 	%r54, %r44, 1;
	add.s32 	%r86, %r4, %r54;
	mad.lo.s32 	%r85, %r44, 3, %r4;
	shl.b32 	%r55, %r44, 2;
	add.s32 	%r84, %r4, %r55;
	mad.lo.s32 	%r83, %r44, 5, %r4;
	mad.lo.s32 	%r82, %r44, 6, %r4;
	mad.lo.s32 	%r81, %r44, 7, %r4;
	add.s32 	%r79, %r5, 3;
	mov.f32 	%f67, 0f00000000;
	mov.u32 	%r80, %r4;
$L__BB0_4:
	.pragma "nounroll";
	add.s32 	%r56, %r79, -3;
	mul.wide.u32 	%rd6, %r56, 4;
	add.s64 	%rd7, %rd2, %rd6;
	ld.global.f32 	%f17, [%rd7];
	mul.wide.u32 	%rd8, %r80, 4;
	add.s64 	%rd9, %rd1, %rd8;
	ld.global.f32 	%f18, [%rd9];
	fma.rn.f32 	%f19, %f17, %f18, %f67;
	add.s32 	%r57, %r79, -2;
	mul.wide.u32 	%rd10, %r57, 4;
	add.s64 	%rd11, %rd2, %rd10;
	ld.global.f32 	%f20, [%rd11];
	mul.wide.u32 	%rd12, %r87, 4;
	add.s64 	%rd13, %rd1, %rd12;
	ld.global.f32 	%f21, [%rd13];
	fma.rn.f32 	%f22, %f20, %f21, %f19;
	add.s32 	%r58, %r79, -1;
	mul.wide.u32 	%rd14, %r58, 4;
	add.s64 	%rd15, %rd2, %rd14;
	ld.global.f32 	%f23, [%rd15];
	mul.wide.u32 	%rd16, %r86, 4;
	add.s64 	%rd17, %rd1, %rd16;
	ld.global.f32 	%f24, [%rd17];
	fma.rn.f32 	%f25, %f23, %f24, %f22;
	add.s32 	%r59, %r79, 4;
	mul.wide.u32 	%rd18, %r79, 4;
	add.s64 	%rd19, %rd2, %rd18;
	ld.global.f32 	%f26, [%rd19];
	mul.wide.u32 	%rd20, %r85, 4;
	add.s64 	%rd21, %rd1, %rd20;
	ld.global.f32 	%f27, [%rd21];
	fma.rn.f32 	%f28, %f26, %f27, %f25;
	add.s32 	%r60, %r79, 1;
	mul.wide.u32 	%rd22, %r60, 4;
	add.s64 	%rd23, %rd2, %rd22;
	ld.global.f32 	%f29, [%rd23];
	mul.wide.u32 	%rd24, %r84, 4;
	add.s64 	%rd25, %rd1, %rd24;
	ld.global.f32 	%f30, [%rd25];
	fma.rn.f32 	%f31, %f29, %f30, %f28;
	add.s32 	%r61, %r79, 2;
	mul.wide.u32 	%rd26, %r61, 4;
	add.s64 	%rd27, %rd2, %rd26;
	ld.global.f32 	%f32, [%rd27];
	mul.wide.u32 	%rd28, %r83, 4;
	add.s64 	%rd29, %rd1, %rd28;
	ld.global.f32 	%f33, [%rd29];
	fma.rn.f32 	%f34, %f32, %f33, %f31;
	add.s32 	%r62, %r79, 3;
	mul.wide.u32 	%rd30, %r62, 4;
	add.s64 	%rd31, %rd2, %rd30;
	ld.global.f32 	%f35, [%rd31];
	mul.wide.u32 	%rd32, %r82, 4;
	add.s64 	%rd33, %rd1, %rd32;
	ld.global.f32 	%f36, [%rd33];
	fma.rn.f32 	%f37, %f35, %f36, %f34;
	mul.wide.u32 	%rd34, %r59, 4;
	add.s64 	%rd35, %rd2, %rd34;
	ld.global.f32 	%f38, [%rd35];
	mul.wide.u32 	%rd36, %r81, 4;
	add.s64 	%rd37, %rd1, %rd36;
	ld.global.f32 	%f39, [%rd37];
	fma.rn.f32 	%f67, %f38, %f39, %f37;
	add.s32 	%r88, %r88, 8;
	add.s32 	%r87, %r87, %r10;
	add.s32 	%r86, %r86, %r10;
	add.s32 	%r85, %r85, %r10;
	add.s32 	%r84, %r84, %r10;
	add.s32 	%r83, %r83, %r10;
	add.s32 	%r82, %r82, %r10;
	add.s32 	%r81, %r81, %r10;
	add.s32 	%r80, %r80, %r10;
	add.s32 	%r79, %r79, 8;
	setp.ne.s32 	%p6, %r88, 0;
	@%p6 bra 	$L__BB0_4;
$L__BB0_5:
	setp.eq.s32 	%p7, %r6, 0;
	@%p7 bra 	$L__BB0_13;
	and.b32  	%r39, %r45, 3;
	setp.lt.u32 	%p8, %r6, 4;
	@%p8 bra 	$L__BB0_8;
	add.s32 	%r63, %r90, %r5;
	mul.wide.u32 	%rd38, %r63, 4;
	add.s64 	%rd39, %rd2, %rd38;
	ld.global.f32 	%f41, [%rd39];
	mad.lo.s32 	%r64, %r90, %r44, %r4;
	mul.wide.u32 	%rd40, %r64, 4;
	add.s64 	%rd41, %rd1, %rd40;
	ld.global.f32 	%f42, [%rd41];
	fma.rn.f32 	%f43, %f41, %f42, %f67;
	add.s32 	%r65, %r63, 1;
	mul.wide.u32 	%rd42, %r65, 4;
	add.s64 	%rd43, %rd2, %rd42;
	ld.global.f32 	%f44, [%rd43];
	add.s32 	%r66, %r64, %r44;
	mul.wide.u32 	%rd44, %r66, 4;
	add.s64 	%rd45, %rd1, %rd44;
	ld.global.f32 	%f45, [%rd45];
	fma.rn.f32 	%f46, %f44, %f45, %f43;
	add.s32 	%r67, %r63, 2;
	mul.wide.u32 	%rd46, %r67, 4;
	add.s64 	%rd47, %rd2, %rd46;
	ld.global.f32 	%f47, [%rd47];
	add.s32 	%r68, %r66, %r44;
	mul.wide.u32 	%rd48, %r68, 4;
	add.s64 	%rd49, %rd1, %rd48;
	ld.global.f32 	%f48, [%rd49];
	fma.rn.f32 	%f49, %f47, %f48, %f46;
	add.s32 	%r69, %r63, 3;
	mul.wide.u32 	%rd50, %r69, 4;
	add.s64 	%rd51, %rd2, %rd50;
	ld.global.f32 	%f50, [%rd51];
	add.s32 	%r70, %r68, %r44;
	mul.wide.u32 	%rd52, %r70, 4;
	add.s64 	%rd53, %rd1, %rd52;
	ld.global.f32 	%f51, [%rd53];
	fma.rn.f32 	%f67, %f50, %f51, %f49;
	add.s32 	%r90, %r90, 4;
$L__BB0_8:
	setp.eq.s32 	%p9, %r39, 0;
	@%p9 bra 	$L__BB0_13;
	setp.eq.s32 	%p10, %r39, 1;
	@%p10 bra 	$L__BB0_11;
	add.s32 	%r71, %r90, %r5;
	mul.wide.u32 	%rd54, %r71, 4;
	add.s64 	%rd55, %rd2, %rd54;
	ld.global.f32 	%f53, [%rd55];
	mad.lo.s32 	%r72, %r90, %r44, %r4;
	mul.wide.u32 	%rd56, %r72, 4;
	add.s64 	%rd57, %rd1, %rd56;
	ld.global.f32 	%f54, [%rd57];
	fma.rn.f32 	%f55, %f53, %f54, %f67;
	add.s32 	%r73, %r71, 1;
	mul.wide.u32 	%rd58, %r73, 4;
	add.s64 	%rd59, %rd2, %rd58;
	ld.global.f32 	%f56, [%rd59];
	add.s32 	%r74, %r72, %r44;
	mul.wide.u32 	%rd60, %r74, 4;
	add.s64 	%rd61, %rd1, %rd60;
	ld.global.f32 	%f57, [%rd61];
	fma.rn.f32 	%f67, %f56, %f57, %f55;
	add.s32 	%r90, %r90, 2;
$L__BB0_11:
	and.b32  	%r75, %r45, 1;
	setp.eq.b32 	%p11, %r75, 1;
	not.pred 	%p12, %p11;
	@%p12 bra 	$L__BB0_13;
	add.s32 	%r76, %r90, %r5;
	mul.wide.u32 	%rd62, %r76, 4;
	add.s64 	%rd63, %rd2, %rd62;
	ld.global.f32 	%f58, [%rd63];
	mad.lo.s32 	%r77, %r90, %r44, %r4;
	mul.wide.u32 	%rd64, %r77, 4;
	add.s64 	%rd65, %rd1, %rd64;
	ld.global.f32 	%f59, [%rd65];
	fma.rn.f32 	%f67, %f58, %f59, %f67;
$L__BB0_13:
	mad.lo.s32 	%r78, %r44, %r1, %r4;
	cvta.to.global.u64 	%rd66, %rd3;
	mul.wide.s32 	%rd67, %r78, 4;
	add.s64 	%rd68, %rd66, %rd67;
	st.global.f32 	[%rd68], %f67;
$L__BB0_14:
	ret;

}


// ===== COMPILED SASS (sm_100) =====

	.target	sm_100

	.elftype	@"ET_EXEC"


//--------------------- .note.nv.tkinfo           --------------------------
	.section	.note.nv.tkinfo,"",@"SHT_NOTE"
	.sectionflags	@"SHF_NOTE_NV_TKINFO"
	.tkinfo
        /*0018*/ 	.word	0x00000002
        /*0030*/ 	.string	""
        /*0030*/ 	.string	"ptxas"
        /*0030*/ 	.string	"Cuda compilation tools, release 13.0, V13.0.88"
        /*0030*/ 	.string	"Build cuda_13.0.r13.0/compiler.36424714_0"
        /*0030*/ 	.string	"-arch sm_100 -m 64 "



//--------------------- .note.nv.cuinfo           --------------------------
	.section	.note.nv.cuinfo,"",@"SHT_NOTE"
	.sectionflags	@"SHF_NOTE_NV_CUINFO"
        /*0018*/ 	.short	0x0002
        /*001a*/ 	.short	0x0064
        /*001c*/ 	.short	0x0082
	.zero		2


//--------------------- .nv.info                  --------------------------
	.section	.nv.info,"",@"SHT_CUDA_INFO"
	.align	4


	//----- nvinfo : EIATTR_REGCOUNT
	.align		4
        /*0000*/ 	.byte	0x04, 0x2f
        /*0002*/ 	.short	(.L_1 - .L_0)
	.align		4
.L_0:
        /*0004*/ 	.word	index@(_Z15kernel_multiplyPfS_S_iii)
        /*0008*/ 	.word	0x00000020


	//----- nvinfo : EIATTR_FRAME_SIZE
	.align		4
.L_1:
        /*000c*/ 	.byte	0x04, 0x11
        /*000e*/ 	.short	(.L_3 - .L_2)
	.align		4
.L_2:
        /*0010*/ 	.word	index@(_Z15kernel_multiplyPfS_S_iii)
        /*0014*/ 	.word	0x00000000


	//----- nvinfo : EIATTR_MIN_STACK_SIZE
	.align		4
.L_3:
        /*0018*/ 	.byte	0x04, 0x12
        /*001a*/ 	.short	(.L_5 - .L_4)
	.align		4
.L_4:
        /*001c*/ 	.word	index@(_Z15kernel_multiplyPfS_S_iii)
        /*0020*/ 	.word	0x00000000
.L_5:


//--------------------- .nv.compat                --------------------------
	.section	.nv.compat,"",@"SHT_CUDA_COMPAT_INFO"
	.align	4
        /*0000*/ 	.byte	0x02, 0x09, 0x00, 0x00, 0x02, 0x02, 0x01, 0x00, 0x02, 0x05, 0x05, 0x00, 0x03, 0x07, 0x01, 0x01
        /*0010*/ 	.byte	0x02, 0x03, 0x00, 0x00, 0x02, 0x06, 0x01, 0x00, 0x04, 0x0b, 0x08, 0x00, 0x09, 0x00, 0x00, 0x00
        /*0020*/ 	.byte	0x00, 0x00, 0x00, 0x00


//--------------------- .nv.info._Z15kernel_multiplyPfS_S_iii --------------------------
	.section	.nv.info._Z15kernel_multiplyPfS_S_iii,"",@"SHT_CUDA_INFO"
	.sectionflags	@""
	.align	4


	//----- nvinfo : EIATTR_CUDA_API_VERSION
	.align		4
        /*0000*/ 	.byte	0x04, 0x37
        /*0002*/ 	.short	(.L_7 - .L_6)
.L_6:
        /*0004*/ 	.word	0x00000082


	//----- nvinfo : EIATTR_KPARAM_INFO
	.align		4
.L_7:
        /*0008*/ 	.byte	0x04, 0x17
        /*000a*/ 	.short	(.L_9 - .L_8)
.L_8:
        /*000c*/ 	.word	0x00000000
        /*0010*/ 	.short	0x0005
        /*0012*/ 	.short	0x0020
        /*0014*/ 	.byte	0x00, 0xf0, 0x11, 0x00


	//----- nvinfo : EIATTR_KPARAM_INFO
	.align		4
.L_9:
        /*0018*/ 	.byte	0x04, 0x17
        /*001a*/ 	.short	(.L_11 - .L_10)
.L_10:
        /*001c*/ 	.word	0x00000000
        /*0020*/ 	.short	0x0004
        /*0022*/ 	.short	0x001c
        /*0024*/ 	.byte	0x00, 0xf0, 0x11, 0x00


	//----- nvinfo : EIATTR_KPARAM_INFO
	.align		4
.L_11:
        /*0028*/ 	.byte	0x04, 0x17
        /*002a*/ 	.short	(.L_13 - .L_12)
.L_12:
        /*002c*/ 	.word	0x00000000
        /*0030*/ 	.short	0x0003
        /*0032*/ 	.short	0x0018
        /*0034*/ 	.byte	0x00, 0xf0, 0x11, 0x00


	//----- nvinfo : EIATTR_KPARAM_INFO
	.align		4
.L_13:
        /*0038*/ 	.byte	0x04, 0x17
        /*003a*/ 	.short	(.L_15 - .L_14)
.L_14:
        /*003c*/ 	.word	0x00000000
        /*0040*/ 	.short	0x0002
        /*0042*/ 	.short	0x0010
        /*0044*/ 	.byte	0x00, 0xf5, 0x21, 0x00


	//----- nvinfo : EIATTR_KPARAM_INFO
	.align		4
.L_15:
        /*0048*/ 	.byte	0x04, 0x17
        /*004a*/ 	.short	(.L_17 - .L_16)
.L_16:
        /*004c*/ 	.word	0x00000000
        /*0050*/ 	.short	0x0001
        /*0052*/ 	.short	0x0008
        /*0054*/ 	.byte	0x00, 0xf5, 0x21, 0x00


	//----- nvinfo : EIATTR_KPARAM_INFO
	.align		4
.L_17:
        /*0058*/ 	.byte	0x04, 0x17
        /*005a*/ 	.short	(.L_19 - .L_18)
.L_18:
        /*005c*/ 	.word	0x00000000
        /*0060*/ 	.short	0x0000
        /*0062*/ 	.short	0x0000
        /*0064*/ 	.byte	0x00, 0xf5, 0x21, 0x00


	//----- nvinfo : EIATTR_SPARSE_MMA_MASK
	.align		4
.L_19:
        /*0068*/ 	.byte	0x03, 0x50
        /*006a*/ 	.short	0x0000


	//----- nvinfo : EIATTR_MAXREG_COUNT
	.align		4
        /*006c*/ 	.byte	0x03, 0x1b
        /*006e*/ 	.short	0x00ff


	//----- nvinfo : EIATTR_MERCURY_ISA_VERSION
	.align		4
        /*0070*/ 	.byte	0x03, 0x5f
        /*0072*/ 	.short	0x0101


	//----- nvinfo : EIATTR_VRC_CTA_INIT_COUNT
	.align		4
        /*0074*/ 	.byte	0x02, 0x4a
	.zero		1
	.zero		1


	//----- nvinfo : EIATTR_EXIT_INSTR_OFFSETS
	.align		4
        /*0078*/ 	.byte	0x04, 0x1c
        /*007a*/ 	.short	(.L_21 - .L_20)


	//   ....[0]....
.L_20:
        /*007c*/ 	.word	0x000000d0


	//   ....[1]....
        /*0080*/ 	.word	0x00000a80


	//----- nvinfo : EIATTR_CBANK_PARAM_SIZE
	.align		4
.L_21:
        /*0084*/ 	.byte	0x03, 0x19
        /*0086*/ 	.short	0x0024


	//----- nvinfo : EIATTR_PARAM_CBANK
	.align		4
        /*0088*/ 	.byte	0x04, 0x0a
        /*008a*/ 	.short	(.L_23 - .L_22)
	.align		4
.L_22:
        /*008c*/ 	.word	index@(.nv.constant0._Z15kernel_multiplyPfS_S_iii)
        /*0090*/ 	.short	0x0380
        /*0092*/ 	.short	0x0024


	//----- nvinfo : EIATTR_SW_WAR
	.align		4
.L_23:
        /*0094*/ 	.byte	0x04, 0x36
        /*0096*/ 	.short	(.L_25 - .L_24)
.L_24:
        /*0098*/ 	.word	0x00000008
.L_25:


//--------------------- .nv.callgraph             --------------------------
	.section	.nv.callgraph,"",@"SHT_CUDA_CALLGRAPH"
	.align	4
	.sectionentsize	8
	.align		4
        /*0000*/ 	.word	0x00000000
	.align		4
        /*0004*/ 	.word	0xffffffff
	.align		4
        /*0008*/ 	.word	0x00000000
	.align		4
        /*000c*/ 	.word	0xfffffffe
	.align		4
        /*0010*/ 	.word	0x00000000
	.align		4
        /*0014*/ 	.word	0xfffffffd
	.align		4
        /*0018*/ 	.word	0x00000000
	.align		4
        /*001c*/ 	.word	0xfffffffc


//--------------------- .text._Z15kernel_multiplyPfS_S_iii --------------------------
	.section	.text._Z15kernel_multiplyPfS_S_iii,"ax",@progbits
	.align	128
        .global         _Z15kernel_multiplyPfS_S_iii
        .type           _Z15kernel_multiplyPfS_S_iii,@function
        .size           _Z15kernel_multiplyPfS_S_iii,(.L_x_5 - _Z15kernel_multiplyPfS_S_iii)
        .other          _Z15kernel_multiplyPfS_S_iii,@"STO_CUDA_ENTRY STV_DEFAULT"
_Z15kernel_multiplyPfS_S_iii:
.text._Z15kernel_multiplyPfS_S_iii:
[----:B------:R-:W-:Y:S01]  /*0000*/  LDC R1, c[0x0][0x37c] ;  /* 0x0000df00ff017b82 */ /* 0x000fe20000000800 */
[----:B------:R-:W0:Y:S07]  /*0010*/  S2R R5, SR_TID.Y ;  /* 0x0000000000057919 */ /* 0x000e2e0000002200 */
[----:B------:R-:W0:Y:S01]  /*0020*/  S2UR UR6, SR_CTAID.Y ;  /* 0x00000000000679c3 */ /* 0x000e220000002600 */
[----:B------:R-:W1:Y:S07]  /*0030*/  S2R R7, SR_TID.X ;  /* 0x0000000000077919 */ /* 0x000e6e0000002100 */
[----:B------:R-:W0:Y:S01]  /*0040*/  LDC R0, c[0x0][0x364] ;  /* 0x0000d900ff007b82 */ /* 0x000e220000000800 */
[----:B------:R-:W2:Y:S07]  /*0050*/  LDCU UR5, c[0x0][0x360] ;  /* 0x00006c00ff0577ac */ /* 0x000eae0008000800 */
[----:B------:R-:W2:Y:S08]  /*0060*/  S2UR UR4, SR_CTAID.X ;  /* 0x00000000000479c3 */ /* 0x000eb00000002500 */
[----:B------:R-:W3:Y:S01]  /*0070*/  LDC.64 R2, c[0x0][0x398] ;  /* 0x0000e600ff027b82 */ /* 0x000ee20000000a00 */
[----:B0-----:R-:W-:Y:S01]  /*0080*/  IMAD R0, R0, UR6, R5 ;  /* 0x0000000600007c24 */ /* 0x001fe2000f8e0205 */
[----:B--2---:R-:W-:-:S04]  /*0090*/  UIMAD UR4, UR4, UR5, URZ ;  /* 0x00000005040472a4 */ /* 0x004fc8000f8e02ff */
[----:B---3--:R-:W-:Y:S02]  /*00a0*/  ISETP.GE.AND P0, PT, R0, R3, PT ;  /* 0x000000030000720c */ /* 0x008fe40003f06270 */
[----:B-1----:R-:W-:-:S04]  /*00b0*/  IADD3 R3, PT, PT, R7, UR4, RZ ;  /* 0x0000000407037c10 */ /* 0x002fc8000fffe0ff */
[----:B------:R-:W-:-:S13]  /*00c0*/  ISETP.GE.OR P0, PT, R3, R2, P0 ;  /* 0x000000020300720c */ /* 0x000fda0000706670 */
[----:B------:R-:W-:Y:S05]  /*00d0*/  @P0 EXIT ;  /* 0x000000000000094d */ /* 0x000fea0003800000 */
[----:B------:R-:W0:Y:S01]  /*00e0*/  LDC R5, c[0x0][0x3a0] ;  /* 0x0000e800ff057b82 */ /* 0x000e220000000800 */
[----:B------:R-:W1:Y:S01]  /*00f0*/  LDCU.64 UR6, c[0x0][0x358] ;  /* 0x00006b00ff0677ac */ /* 0x000e620008000a00 */
[----:B------:R-:W-:Y:S01]  /*0100*/  HFMA2 R12, -RZ, RZ, 0, 0 ;  /* 0x00000000ff0c7431 */ /* 0x000fe200000001ff */
[----:B0-----:R-:W-:-:S13]  /*0110*/  ISETP.NE.AND P0, PT, R5, RZ, PT ;  /* 0x000000ff0500720c */ /* 0x001fda0003f05270 */
[----:B-1----:R-:W-:Y:S05]  /*0120*/  @!P0 BRA `(.L_x_0) ;  /* 0x0000000800448947 */ /* 0x002fea0003800000 */
[C---:B------:R-:W-:Y:S02]  /*0130*/  ISETP.GE.U32.AND P1, PT, R5.reuse, 0x8, PT ;  /* 0x000000080500780c */ /* 0x040fe40003f26070 */
[----:B------:R-:W-:Y:S02]  /*0140*/  LOP3.LUT R4, R5, 0x7, RZ, 0xc0, !PT ;  /* 0x0000000705047812 */ /* 0x000fe400078ec0ff */
[----:B------:R-:W-:Y:S02]  /*0150*/  MOV R12, RZ ;  /* 0x000000ff000c7202 */ /* 0x000fe40000000f00 */
[----:B------:R-:W-:Y:S02]  /*0160*/  ISETP.NE.AND P0, PT, R4, RZ, PT ;  /* 0x000000ff0400720c */ /* 0x000fe40003f05270 */
[----:B------:R-:W-:-:S05]  /*0170*/  MOV R6, RZ ;  /* 0x000000ff00067202 */ /* 0x000fca0000000f00 */
[----:B------:R-:W-:Y:S06]  /*0180*/  @!P1 BRA `(.L_x_1) ;  /* 0x0000000400249947 */ /* 0x000fec0003800000 */
[----:B------:R-:W-:Y:S01]  /*0190*/  LOP3.LUT R6, R5, 0xfffffff8, RZ, 0xc0, !PT ;  /* 0xfffffff805067812 */ /* 0x000fe200078ec0ff */
[C---:B------:R-:W-:Y:S01]  /*01a0*/  IMAD R11, R2.reuse, 0x3, R3 ;  /* 0x00000003020b7824 */ /* 0x040fe200078e0203 */
[C---:B------:R-:W-:Y:S01]  /*01b0*/  IADD3 R7, PT, PT, R2.reuse, UR4, R7 ;  /* 0x0000000402077c10 */ /* 0x040fe2000fffe007 */
[C-C-:B------:R-:W-:Y:S01]  /*01c0*/  IMAD R15, R2.reuse, 0x5, R3.reuse ;  /* 0x00000005020f7824 */ /* 0x140fe200078e0203 */
[CC--:B------:R-:W-:Y:S01]  /*01d0*/  LEA R9, R2.reuse, R3.reuse, 0x1 ;  /* 0x0000000302097211 */ /* 0x0c0fe200078e08ff */
[C-C-:B------:R-:W-:Y:S01]  /*01e0*/  IMAD R25, R2.reuse, 0x6, R3.reuse ;  /* 0x0000000602197824 */ /* 0x140fe200078e0203 */
[C---:B------:R-:W-:Y:S01]  /*01f0*/  LEA R13, R2.reuse, R3, 0x2 ;  /* 0x00000003020d7211 */ /* 0x040fe200078e10ff */
[----:B------:R-:W-:Y:S01]  /*0200*/  IMAD R27, R2, 0x7, R3 ;  /* 0x00000007021b7824 */ /* 0x000fe200078e0203 */
[----:B------:R-:W-:Y:S01]  /*0210*/  MOV R12, RZ ;  /* 0x000000ff000c7202 */ /* 0x000fe20000000f00 */
[----:B------:R-:W-:Y:S01]  /*0220*/  IMAD R8, R0, R5, 0x3 ;  /* 0x0000000300087424 */ /* 0x000fe200078e0205 */
[----:B------:R-:W-:-:S02]  /*0230*/  MOV R29, R3 ;  /* 0x00000003001d7202 */ /* 0x000fc40000000f00 */
[----:B------:R-:W-:-:S07]  /*0240*/  IADD3 R10, PT, PT, -R6, RZ, RZ ;  /* 0x000000ff060a7210 */ /* 0x000fce0007ffe1ff */
.L_x_2:
[----:B------:R-:W0:Y:S01]  /*0250*/  LDC.64 R20, c[0x0][0x380] ;  /* 0x0000e000ff147b82 */ /* 0x000e220000000a00 */
[----:B------:R-:W-:-:S07]  /*0260*/  IADD3 R23, PT, PT, R8, -0x3, RZ ;  /* 0xfffffffd08177810 */ /* 0x000fce0007ffe0ff */
[----:B------:R-:W1:Y:S01]  /*0270*/  LDC.64 R16, c[0x0][0x388] ;  /* 0x0000e200ff107b82 */ /* 0x000e620000000a00 */
[----:B0-----:R-:W-:-:S06]  /*0280*/  IMAD.WIDE.U32 R22, R23, 0x4, R20 ;  /* 0x0000000417167825 */ /* 0x001fcc00078e0014 */
[----:B------:R-:W2:Y:S01]  /*0290*/  LDG.E R23, desc[UR6][R22.64] ;  /* 0x0000000616177981 */ /* 0x000ea2000c1e1900 */
[----:B-1----:R-:W-:-:S06]  /*02a0*/  IMAD.WIDE.U32 R18, R29, 0x4, R16 ;  /* 0x000000041d127825 */ /* 0x002fcc00078e0010 */
[----:B------:R-:W2:Y:S01]  /*02b0*/  LDG.E R18, desc[UR6][R18.64] ;  /* 0x0000000612127981 */ /* 0x000ea2000c1e1900 */
[C---:B------:R-:W-:Y:S02]  /*02c0*/  IADD3 R14, PT, PT, R8.reuse, -0x2, RZ ;  /* 0xfffffffe080e7810 */ /* 0x040fe40007ffe0ff */
[----:B------:R-:W-:Y:S01]  /*02d0*/  IADD3 R24, PT, PT, R8, -0x1, RZ ;  /* 0xffffffff08187810 */ /* 0x000fe20007ffe0ff */
[----:B--2---:R-:W-:Y:S02]  /*02e0*/  FFMA R12, R23, R18, R12 ;  /* 0x00000012170c7223 */ /* 0x004fe4000000000c */
[----:B------:R-:W-:-:S04]  /*02f0*/  IMAD.WIDE.U32 R18, R14, 0x4, R20 ;  /* 0x000000040e127825 */ /* 0x000fc800078e0014 */
[----:B------:R-:W-:Y:S01]  /*0300*/  IMAD.WIDE.U32 R22, R7, 0x4, R16 ;  /* 0x0000000407167825 */ /* 0x000fe200078e0010 */
[----:B------:R0:W2:Y:S04]  /*0310*/  LDG.E R14, desc[UR6][R18.64] ;  /* 0x00000006120e7981 */ /* 0x0000a8000c1e1900 */
[----:B------:R1:W2:Y:S01]  /*0320*/  LDG.E R26, desc[UR6][R22.64] ;  /* 0x00000006161a7981 */ /* 0x0002a2000c1e1900 */
[----:B0-----:R-:W-:-:S04]  /*0330*/  IMAD.WIDE.U32 R18, R24, 0x4, R20 ;  /* 0x0000000418127825 */ /* 0x001fc800078e0014 */
[----:B-1----:R-:W-:Y:S01]  /*0340*/  IMAD.WIDE.U32 R22, R9, 0x4, R16 ;  /* 0x0000000409167825 */ /* 0x002fe200078e0010 */
[----:B------:R0:W3:Y:S04]  /*0350*/  LDG.E R24, desc[UR6][R18.64] ;  /* 0x0000000612187981 */ /* 0x0000e8000c1e1900 */
[----:B------:R1:W3:Y:S01]  /*0360*/  LDG.E R28, desc[UR6][R22.64] ;  /* 0x00000006161c7981 */ /* 0x0002e2000c1e1900 */
[----:B0-----:R-:W-:-:S04]  /*0370*/  IMAD.WIDE.U32 R18, R8, 0x4, R20 ;  /* 0x0000000408127825 */ /* 0x001fc800078e0014 */
[----:B-1----:R-:W-:-:S04]  /*0380*/  IMAD.WIDE.U32 R22, R11, 0x4, R16 ;  /* 0x000000040b167825 */ /* 0x002fc800078e0010 */
[----:B--2---:R-:W-:Y:S02]  /*0390*/  FFMA R12, R14, R26, R12 ;  /* 0x0000001a0e0c7223 */ /* 0x004fe4000000000c */
[----:B------:R-:W2:Y:S04]  /*03a0*/  LDG.E R14, desc[UR6][R18.64] ;  /* 0x00000006120e7981 */ /* 0x000ea8000c1e1900 */
[----:B------:R0:W2:Y:S01]  /*03b0*/  LDG.E R26, desc[UR6][R22.64] ;  /* 0x00000006161a7981 */ /* 0x0000a2000c1e1900 */
[----:B---3--:R-:W-:Y:S01]  /*03c0*/  FFMA R12, R24, R28, R12 ;  /* 0x0000001c180c7223 */ /* 0x008fe2000000000c */
[----:B------:R-:W-:Y:S01]  /*03d0*/  IADD3 R24, PT, PT, R8, 0x1, RZ ;  /* 0x0000000108187810 */ /* 0x000fe20007ffe0ff */
[----:B0-----:R-:W-:-:S04]  /*03e0*/  IMAD.WIDE.U32 R22, R13, 0x4, R16 ;  /* 0x000000040d167825 */ /* 0x001fc800078e0010 */
[----:B------:R-:W-:Y:S01]  /*03f0*/  IMAD.WIDE.U32 R18, R24, 0x4, R20 ;  /* 0x0000000418127825 */ /* 0x000fe200078e0014 */
[----:B------:R-:W3:Y:S04]  /*0400*/  LDG.E R28, desc[UR6][R22.64] ;  /* 0x00000006161c7981 */ /* 0x000ee8000c1e1900 */
[----:B------:R0:W3:Y:S01]  /*0410*/  LDG.E R24, desc[UR6][R18.64] ;  /* 0x0000000612187981 */ /* 0x0000e2000c1e1900 */
[----:B--2---:R-:W-:Y:S01]  /*0420*/  FFMA R12, R14, R26, R12 ;  /* 0x0000001a0e0c7223 */ /* 0x004fe2000000000c */
[C---:B------:R-:W-:Y:S02]  /*0430*/  IADD3 R26, PT, PT, R8.reuse, 0x3, RZ ;  /* 0x00000003081a7810 */ /* 0x040fe40007ffe0ff */
[----:B------:R-:W-:-:S03]  /*0440*/  IADD3 R14, PT, PT, R8, 0x2, RZ ;  /* 0x00000002080e7810 */ /* 0x000fc60007ffe0ff */
[----:B0-----:R-:W-:Y:S01]  /*0450*/  IMAD.WIDE.U32 R18, R26, 0x4, R20 ;  /* 0x000000041a127825 */ /* 0x001fe200078e0014 */
[----:B------:R-:W-:-:S03]  /*0460*/  IADD3 R26, PT, PT, R8, 0x4, RZ ;  /* 0x00000004081a7810 */ /* 0x000fc60007ffe0ff */
[--C-:B------:R-:W-:Y:S02]  /*0470*/  IMAD.WIDE.U32 R22, R14, 0x4, R20.reuse ;  /* 0x000000040e167825 */ /* 0x100fe400078e0014 */
[----:B------:R0:W2:Y:S02]  /*0480*/  LDG.E R14, desc[UR6][R18.64] ;  /* 0x00000006120e7981 */ /* 0x0000a4000c1e1900 */
[----:B------:R-:W-:-:S04]  /*0490*/  IMAD.WIDE.U32 R20, R26, 0x4, R20 ;  /* 0x000000041a147825 */ /* 0x000fc800078e0014 */
[----:B---3--:R-:W-:Y:S02]  /*04a0*/  FFMA R12, R24, R28, R12 ;  /* 0x0000001c180c7223 */ /* 0x008fe4000000000c */
[----:B------:R-:W3:Y:S01]  /*04b0*/  LDG.E R21, desc[UR6][R20.64] ;  /* 0x0000000614157981 */ /* 0x000ee2000c1e1900 */
[----:B0-----:R-:W-:-:S03]  /*04c0*/  IMAD.WIDE.U32 R18, R15, 0x4, R16 ;  /* 0x000000040f127825 */ /* 0x001fc600078e0010 */
[----:B------:R0:W4:Y:S04]  /*04d0*/  LDG.E R24, desc[UR6][R22.64] ;  /* 0x0000000616187981 */ /* 0x000128000c1e1900 */
[----:B------:R-:W4:Y:S01]  /*04e0*/  LDG.E R26, desc[UR6][R18.64] ;  /* 0x00000006121a7981 */ /* 0x000f22000c1e1900 */
[----:B0-----:R-:W-:-:S04]  /*04f0*/  IMAD.WIDE.U32 R22, R25, 0x4, R16 ;  /* 0x0000000419167825 */ /* 0x001fc800078e0010 */
[----:B------:R-:W-:Y:S01]  /*0500*/  IMAD.WIDE.U32 R16, R27, 0x4, R16 ;  /* 0x000000041b107825 */ /* 0x000fe200078e0010 */
[----:B------:R-:W2:Y:S05]  /*0510*/  LDG.E R28, desc[UR6][R22.64] ;  /* 0x00000006161c7981 */ /* 0x000eaa000c1e1900 */
[----:B------:R-:W3:Y:S01]  /*0520*/  LDG.E R16, desc[UR6][R16.64] ;  /* 0x0000000610107981 */ /* 0x000ee2000c1e1900 */
[----:B------:R-:W-:-:S04]  /*0530*/  IADD3 R10, PT, PT, R10, 0x8, RZ ;  /* 0x000000080a0a7810 */ /* 0x000fc80007ffe0ff */
[----:B------:R-:W-:Y:S02]  /*0540*/  ISETP.NE.AND P1, PT, R10, RZ, PT ;  /* 0x000000ff0a00720c */ /* 0x000fe40003f25270 */
[----:B------:R-:W-:Y:S02]  /*0550*/  IADD3 R8, PT, PT, R8, 0x8, RZ ;  /* 0x0000000808087810 */ /* 0x000fe40007ffe0ff */
[C---:B------:R-:W-:Y:S02]  /*0560*/  LEA R7, R2.reuse, R7, 0x3 ;  /* 0x0000000702077211 */ /* 0x040fe400078e18ff */
[C---:B------:R-:W-:Y:S02]  /*0570*/  LEA R9, R2.reuse, R9, 0x3 ;  /* 0x0000000902097211 */ /* 0x040fe400078e18ff */
[C---:B------:R-:W-:Y:S02]  /*0580*/  LEA R11, R2.reuse, R11, 0x3 ;  /* 0x0000000b020b7211 */ /* 0x040fe400078e18ff */
[----:B------:R-:W-:-:S02]  /*0590*/  LEA R13, R2, R13, 0x3 ;  /* 0x0000000d020d7211 */ /* 0x000fc400078e18ff */
[C---:B------:R-:W-:Y:S02]  /*05a0*/  LEA R15, R2.reuse, R15, 0x3 ;  /* 0x0000000f020f7211 */ /* 0x040fe400078e18ff */
[C---:B------:R-:W-:Y:S02]  /*05b0*/  LEA R25, R2.reuse, R25, 0x3 ;  /* 0x0000001902197211 */ /* 0x040fe400078e18ff */
[C---:B------:R-:W-:Y:S02]  /*05c0*/  LEA R27, R2.reuse, R27, 0x3 ;  /* 0x0000001b021b7211 */ /* 0x040fe400078e18ff */
[----:B------:R-:W-:Y:S01]  /*05d0*/  LEA R29, R2, R29, 0x3 ;  /* 0x0000001d021d7211 */ /* 0x000fe200078e18ff */
[----:B----4-:R-:W-:-:S04]  /*05e0*/  FFMA R12, R24, R26, R12 ;  /* 0x0000001a180c7223 */ /* 0x010fc8000000000c */
[----:B--2---:R-:W-:-:S04]  /*05f0*/  FFMA R12, R14, R28, R12 ;  /* 0x0000001c0e0c7223 */ /* 0x004fc8000000000c */
[----:B---3--:R-:W-:Y:S01]  /*0600*/  FFMA R12, R21, R16, R12 ;  /* 0x00000010150c7223 */ /* 0x008fe2000000000c */
[----:B------:R-:W-:Y:S06]  /*0610*/  @P1 BRA `(.L_x_2) ;  /* 0xfffffffc000c1947 */ /* 0x000fec000383ffff */
.L_x_1:
[----:B------:R-:W-:Y:S05]  /*0620*/  @!P0 BRA `(.L_x_0) ;  /* 0x0000000400048947 */ /* 0x000fea0003800000 */
[----:B------:R-:W-:Y:S02]  /*0630*/  ISETP.GE.U32.AND P0, PT, R4, 0x4, PT ;  /* 0x000000040400780c */ /* 0x000fe40003f06070 */
[----:B------:R-:W-:-:S04]  /*0640*/  LOP3.LUT R13, R5, 0x3, RZ, 0xc0, !PT ;  /* 0x00000003050d7812 */ /* 0x000fc800078ec0ff */
[----:B------:R-:W-:-:S07]  /*0650*/  ISETP.NE.AND P1, PT, R13, RZ, PT ;  /* 0x000000ff0d00720c */ /* 0x000fce0003f25270 */
[----:B------:R-:W-:Y:S06]  /*0660*/  @!P0 BRA `(.L_x_3) ;  /* 0x00000000007c8947 */ /* 0x000fec0003800000 */
[----:B------:R-:W0:Y:S01]  /*0670*/  LDC.64 R8, c[0x0][0x388] ;  /* 0x0000e200ff087b82 */ /* 0x000e220000000a00 */
[----:B------:R-:W-:Y:S02]  /*0680*/  IMAD R15, R0, R5, R6 ;  /* 0x00000005000f7224 */ /* 0x000fe400078e0206 */
[----:B------:R-:W-:-:S03]  /*0690*/  IMAD R17, R6, R2, R3 ;  /* 0x0000000206117224 */ /* 0x000fc600078e0203 */
[C---:B------:R-:W-:Y:S02]  /*06a0*/  IADD3 R23, PT, PT, R15.reuse, 0x1, RZ ;  /* 0x000000010f177810 */ /* 0x040fe40007ffe0ff */
[----:B------:R-:W1:Y:S01]  /*06b0*/  LDC.64 R10, c[0x0][0x380] ;  /* 0x0000e000ff0a7b82 */ /* 0x000e620000000a00 */
[C---:B------:R-:W-:Y:S02]  /*06c0*/  IADD3 R27, PT, PT, R15.reuse, 0x2, RZ ;  /* 0x000000020f1b7810 */ /* 0x040fe40007ffe0ff */
[----:B------:R-:W-:Y:S01]  /*06d0*/  IADD3 R4, PT, PT, R15, 0x3, RZ ;  /* 0x000000030f047810 */ /* 0x000fe20007ffe0ff */
[C---:B0-----:R-:W-:Y:S01]  /*06e0*/  IMAD.WIDE.U32 R20, R17.reuse, 0x4, R8 ;  /* 0x0000000411147825 */ /* 0x041fe200078e0008 */
[----:B------:R-:W-:-:S04]  /*06f0*/  IADD3 R17, PT, PT, R17, R2, RZ ;  /* 0x0000000211117210 */ /* 0x000fc80007ffe0ff */
[-C--:B------:R-:W-:Y:S01]  /*0700*/  IADD3 R29, PT, PT, R17, R2.reuse, RZ ;  /* 0x00000002111d7210 */ /* 0x080fe20007ffe0ff */
[--C-:B-1----:R-:W-:Y:S01]  /*0710*/  IMAD.WIDE.U32 R24, R15, 0x4, R10.reuse ;  /* 0x000000040f187825 */ /* 0x102fe200078e000a */
[----:B------:R-:W2:Y:S03]  /*0720*/  LDG.E R20, desc[UR6][R20.64] ;  /* 0x0000000614147981 */ /* 0x000ea6000c1e1900 */
[----:B------:R-:W-:Y:S01]  /*0730*/  IMAD.WIDE.U32 R22, R23, 0x4, R10 ;  /* 0x0000000417167825 */ /* 0x000fe200078e000a */
[----:B------:R-:W2:Y:S03]  /*0740*/  LDG.E R7, desc[UR6][R24.64] ;  /* 0x0000000618077981 */ /* 0x000ea6000c1e1900 */
[----:B------:R-:W-:Y:S02]  /*0750*/  IMAD.WIDE.U32 R18, R17, 0x4, R8 ;  /* 0x0000000411127825 */ /* 0x000fe400078e0008 */
[----:B------:R-:W3:Y:S02]  /*0760*/  LDG.E R22, desc[UR6][R22.64] ;  /* 0x0000000616167981 */ /* 0x000ee4000c1e1900 */
[----:B------:R-:W-:Y:S01]  /*0770*/  IMAD.WIDE.U32 R14, R27, 0x4, R10 ;  /* 0x000000041b0e7825 */ /* 0x000fe200078e000a */
[C---:B------:R-:W-:Y:S01]  /*0780*/  IADD3 R27, PT, PT, R29.reuse, R2, RZ ;  /* 0x000000021d1b7210 */ /* 0x040fe20007ffe0ff */
[----:B------:R-:W3:Y:S02]  /*0790*/  LDG.E R19, desc[UR6][R18.64] ;  /* 0x0000000612137981 */ /* 0x000ee4000c1e1900 */
[----:B------:R-:W-:-:S02]  /*07a0*/  IMAD.WIDE.U32 R16, R29, 0x4, R8 ;  /* 0x000000041d107825 */ /* 0x000fc400078e0008 */
[----:B------:R-:W4:Y:S02]  /*07b0*/  LDG.E R14, desc[UR6][R14.64] ;  /* 0x000000060e0e7981 */ /* 0x000f24000c1e1900 */
[----:B------:R-:W-:Y:S02]  /*07c0*/  IMAD.WIDE.U32 R10, R4, 0x4, R10 ;  /* 0x00000004040a7825 */ /* 0x000fe400078e000a */
[----:B------:R-:W4:Y:S02]  /*07d0*/  LDG.E R16, desc[UR6][R16.64] ;  /* 0x0000000610107981 */ /* 0x000f24000c1e1900 */
[----:B------:R-:W-:Y:S02]  /*07e0*/  IMAD.WIDE.U32 R8, R27, 0x4, R8 ;  /* 0x000000041b087825 */ /* 0x000fe400078e0008 */
[----:B------:R-:W5:Y:S04]  /*07f0*/  LDG.E R10, desc[UR6][R10.64] ;  /* 0x000000060a0a7981 */ /* 0x000f68000c1e1900 */
[----:B------:R-:W5:Y:S01]  /*0800*/  LDG.E R8, desc[UR6][R8.64] ;  /* 0x0000000608087981 */ /* 0x000f62000c1e1900 */
[----:B------:R-:W-:Y:S01]  /*0810*/  IADD3 R6, PT, PT, R6, 0x4, RZ ;  /* 0x0000000406067810 */ /* 0x000fe20007ffe0ff */
[----:B--2---:R-:W-:-:S04]  /*0820*/  FFMA R7, R7, R20, R12 ;  /* 0x0000001407077223 */ /* 0x004fc8000000000c */
[----:B---3--:R-:W-:-:S04]  /*0830*/  FFMA R7, R22, R19, R7 ;  /* 0x0000001316077223 */ /* 0x008fc80000000007 */
[----:B----4-:R-:W-:-:S04]  /*0840*/  FFMA R7, R14, R16, R7 ;  /* 0x000000100e077223 */ /* 0x010fc80000000007 */
[----:B-----5:R-:W-:-:S07]  /*0850*/  FFMA R12, R10, R8, R7 ;  /* 0x000000080a0c7223 */ /* 0x020fce0000000007 */
.L_x_3:
[----:B------:R-:W-:Y:S05]  /*0860*/  @!P1 BRA `(.L_x_0) ;  /* 0x0000000000749947 */ /* 0x000fea0003800000 */
[----:B------:R-:W0:Y:S01]  /*0870*/  LDC.64 R8, c[0x0][0x388] ;  /* 0x0000e200ff087b82 */ /* 0x000e220000000a00 */
[----:B------:R-:W-:Y:S02]  /*0880*/  ISETP.NE.AND P0, PT, R13, 0x1, PT ;  /* 0x000000010d00780c */ /* 0x000fe40003f05270 */
[----:B------:R-:W-:-:S04]  /*0890*/  LOP3.LUT R4, R5, 0x1, RZ, 0xc0, !PT ;  /* 0x0000000105047812 */ /* 0x000fc800078ec0ff */
[----:B------:R-:W-:Y:S01]  /*08a0*/  ISETP.NE.U32.AND P1, PT, R4, 0x1, PT ;  /* 0x000000010400780c */ /* 0x000fe20003f25070 */
[----:B------:R-:W1:Y:S06]  /*08b0*/  LDC.64 R18, c[0x0][0x380] ;  /* 0x0000e000ff127b82 */ /* 0x000e6c0000000a00 */
[----:B------:R-:W-:Y:S02]  /*08c0*/  @P0 IMAD R7, R0, R5, R6 ;  /* 0x0000000500070224 */ /* 0x000fe400078e0206 */
[----:B------:R-:W2:Y:S01]  /*08d0*/  LDC.64 R10, c[0x0][0x380] ;  /* 0x0000e000ff0a7b82 */ /* 0x000ea20000000a00 */
[C---:B------:R-:W-:Y:S01]  /*08e0*/  @P0 IMAD R17, R6.reuse, R2, R3 ;  /* 0x0000000206110224 */ /* 0x040fe200078e0203 */
[----:B------:R-:W-:-:S02]  /*08f0*/  @P0 IADD3 R6, PT, PT, R6, 0x2, RZ ;  /* 0x0000000206060810 */ /* 0x000fc40007ffe0ff */
[----:B------:R-:W-:Y:S02]  /*0900*/  @P0 IADD3 R13, PT, PT, R7, 0x1, RZ ;  /* 0x00000001070d0810 */ /* 0x000fe40007ffe0ff */
[C---:B------:R-:W-:Y:S02]  /*0910*/  @P0 IADD3 R23, PT, PT, R17.reuse, R2, RZ ;  /* 0x0000000211170210 */ /* 0x040fe40007ffe0ff */
[----:B------:R-:W3:Y:S01]  /*0920*/  LDC.64 R14, c[0x0][0x388] ;  /* 0x0000e200ff0e7b82 */ /* 0x000ee20000000a00 */
[----:B0-----:R-:W-:-:S04]  /*0930*/  @P0 IMAD.WIDE.U32 R16, R17, 0x4, R8 ;  /* 0x0000000411100825 */ /* 0x001fc800078e0008 */
[----:B------:R-:W-:Y:S02]  /*0940*/  @P0 IMAD.WIDE.U32 R8, R23, 0x4, R8 ;  /* 0x0000000417080825 */ /* 0x000fe400078e0008 */
[----:B------:R-:W4:Y:S02]  /*0950*/  @P0 LDG.E R16, desc[UR6][R16.64] ;  /* 0x0000000610100981 */ /* 0x000f24000c1e1900 */
[--C-:B-1----:R-:W-:Y:S02]  /*0960*/  @P0 IMAD.WIDE.U32 R20, R7, 0x4, R18.reuse ;  /* 0x0000000407140825 */ /* 0x102fe400078e0012 */
[----:B------:R-:W5:Y:S02]  /*0970*/  @P0 LDG.E R8, desc[UR6][R8.64] ;  /* 0x0000000608080981 */ /* 0x000f64000c1e1900 */
[----:B------:R-:W-:Y:S02]  /*0980*/  @P0 IMAD.WIDE.U32 R18, R13, 0x4, R18 ;  /* 0x000000040d120825 */ /* 0x000fe400078e0012 */
[----:B------:R-:W4:Y:S02]  /*0990*/  @P0 LDG.E R7, desc[UR6][R20.64] ;  /* 0x0000000614070981 */ /* 0x000f24000c1e1900 */
[----:B------:R-:W-:-:S02]  /*09a0*/  @!P1 IMAD R5, R0, R5, R6 ;  /* 0x0000000500059224 */ /* 0x000fc400078e0206 */
[----:B------:R-:W-:Y:S01]  /*09b0*/  @!P1 IMAD R13, R6, R2, R3 ;  /* 0x00000002060d9224 */ /* 0x000fe200078e0203 */
[----:B------:R-:W5:Y:S01]  /*09c0*/  @P0 LDG.E R18, desc[UR6][R18.64] ;  /* 0x0000000612120981 */ /* 0x000f62000c1e1900 */
[----:B--2---:R-:W-:-:S04]  /*09d0*/  @!P1 IMAD.WIDE.U32 R10, R5, 0x4, R10 ;  /* 0x00000004050a9825 */ /* 0x004fc800078e000a */
[----:B---3--:R-:W-:Y:S02]  /*09e0*/  @!P1 IMAD.WIDE.U32 R14, R13, 0x4, R14 ;  /* 0x000000040d0e9825 */ /* 0x008fe400078e000e */
[----:B------:R-:W2:Y:S04]  /*09f0*/  @!P1 LDG.E R11, desc[UR6][R10.64] ;  /* 0x000000060a0b9981 */ /* 0x000ea8000c1e1900 */
[----:B------:R-:W2:Y:S01]  /*0a00*/  @!P1 LDG.E R14, desc[UR6][R14.64] ;  /* 0x000000060e0e9981 */ /* 0x000ea2000c1e1900 */
[----:B----4-:R-:W-:-:S04]  /*0a10*/  @P0 FFMA R7, R7, R16, R12 ;  /* 0x0000001007070223 */ /* 0x010fc8000000000c */
[----:B-----5:R-:W-:-:S04]  /*0a20*/  @P0 FFMA R12, R18, R8, R7 ;  /* 0x00000008120c0223 */ /* 0x020fc80000000007 */
[----:B--2---:R-:W-:-:S07]  /*0a30*/  @!P1 FFMA R12, R11, R14, R12 ;  /* 0x0000000e0b0c9223 */ /* 0x004fce000000000c */
.L_x_0:
[----:B------:R-:W0:Y:S01]  /*0a40*/  LDC.64 R4, c[0x0][0x390] ;  /* 0x0000e400ff047b82 */ /* 0x000e220000000a00 */
[----:B------:R-:W-:-:S04]  /*0a50*/  IMAD R3, R0, R2, R3 ;  /* 0x0000000200037224 */ /* 0x000fc800078e0203 */
[----:B0-----:R-:W-:-:S05]  /*0a60*/  IMAD.WIDE R2, R3, 0x4, R4 ;  /* 0x0000000403027825 */ /* 0x001fca00078e0204 */
[----:B------:R-:W-:Y:S01]  /*0a70*/  STG.E desc[UR6][R2.64], R12 ;  /* 0x0000000c02007986 */ /* 0x000fe2000c101906 */
[----:B------:R-:W-:Y:S05]  /*0a80*/  EXIT ;  /* 0x000000000000794d */ /* 0x000fea0003800000 */
.L_x_4:
[----:B------:R-:W-:-:S00]  /*0a90*/  BRA `(.L_x_4) ;  /* 0xfffffffc00fc7947 */ /* 0x000fc0000383ffff */
[----:B------:R-:W-:-:S00]  /*0aa0*/  NOP ;  /* 0x0000000000007918 */ /* 0x000fc00000000000 */
        /* <DEDUP_REMOVED lines=13> */
.L_x_5:


//--------------------- .nv.shared.reserved.0     --------------------------
	.section	.nv.shared.reserved.0,"aw",@nobits
	.weak		__nv_reservedSMEM_offset_0_alias
	.size		__nv_reservedSMEM_offset_0_alias, 0, 64
	.other		__nv_reservedSMEM_offset_0_alias,@"STO_CUDA_RESERVED_SHARED STV_DEFAULT"
__nv_reservedSMEM_offset_0_alias:
	.zero		0
	.zero		64


//--------------------- .nv.constant0._Z15kernel_multiplyPfS_S_iii --------------------------
	.section	.nv.constant0._Z15kernel_multiplyPfS_S_iii,"a",@progbits
	.sectionflags	@""
	.align	4
.nv.constant0._Z15kernel_multiplyPfS_S_iii:
	.zero		932


//--------------------- SYMBOLS --------------------------

	.type		.nv.reservedSmem.offset0,@object
	.size		.nv.reservedSmem.offset0,0x4
